//
// Generated by NVIDIA NVVM Compiler
//
// Compiler Build ID: CL-36424714
// Cuda compilation tools, release 13.0, V13.0.88
// Based on NVVM 20.0.0
//

.version 9.0
.target sm_100
.address_size 64

	// .globl	_ZN3cub18CUB_300001_SM_10006detail11EmptyKernelIvEEvv
.global .align 8 .f64 k1;
.global .align 8 .f64 alpha1;
.global .align 8 .f64 k3;
.global .align 8 .f64 alpha3;
.global .align 1 .b8 _ZN40_INTERNAL_a67d8b36_4_k_cu_72f5a49a_244334cuda3std3__45__cpo5beginE[1];
.global .align 1 .b8 _ZN40_INTERNAL_a67d8b36_4_k_cu_72f5a49a_244334cuda3std3__45__cpo3endE[1];
.global .align 1 .b8 _ZN40_INTERNAL_a67d8b36_4_k_cu_72f5a49a_244334cuda3std3__45__cpo6cbeginE[1];
.global .align 1 .b8 _ZN40_INTERNAL_a67d8b36_4_k_cu_72f5a49a_244334cuda3std3__45__cpo4cendE[1];
.global .align 1 .b8 _ZN40_INTERNAL_a67d8b36_4_k_cu_72f5a49a_244334cuda3std3__45__cpo6rbeginE[1];
.global .align 1 .b8 _ZN40_INTERNAL_a67d8b36_4_k_cu_72f5a49a_244334cuda3std3__45__cpo4rendE[1];
.global .align 1 .b8 _ZN40_INTERNAL_a67d8b36_4_k_cu_72f5a49a_244334cuda3std3__45__cpo7crbeginE[1];
.global .align 1 .b8 _ZN40_INTERNAL_a67d8b36_4_k_cu_72f5a49a_244334cuda3std3__45__cpo5crendE[1];
.global .align 1 .b8 _ZN40_INTERNAL_a67d8b36_4_k_cu_72f5a49a_244334cuda3std3__442_GLOBAL__N__a67d8b36_4_k_cu_72f5a49a_244336ignoreE[1];
.global .align 1 .b8 _ZN40_INTERNAL_a67d8b36_4_k_cu_72f5a49a_244334cuda3std3__419piecewise_constructE[1];
.global .align 1 .b8 _ZN40_INTERNAL_a67d8b36_4_k_cu_72f5a49a_244334cuda3std3__48in_placeE[1];
.global .align 1 .b8 _ZN40_INTERNAL_a67d8b36_4_k_cu_72f5a49a_244334cuda3std3__420unreachable_sentinelE[1];
.global .align 1 .b8 _ZN40_INTERNAL_a67d8b36_4_k_cu_72f5a49a_244334cuda3std3__47nulloptE[1];
.global .align 1 .b8 _ZN40_INTERNAL_a67d8b36_4_k_cu_72f5a49a_244334cuda3std3__48unexpectE[1];
.global .align 1 .b8 _ZN40_INTERNAL_a67d8b36_4_k_cu_72f5a49a_244334cuda3std6ranges3__45__cpo4swapE[1];
.global .align 1 .b8 _ZN40_INTERNAL_a67d8b36_4_k_cu_72f5a49a_244334cuda3std6ranges3__45__cpo9iter_moveE[1];
.global .align 1 .b8 _ZN40_INTERNAL_a67d8b36_4_k_cu_72f5a49a_244334cuda3std6ranges3__45__cpo5beginE[1];
.global .align 1 .b8 _ZN40_INTERNAL_a67d8b36_4_k_cu_72f5a49a_244334cuda3std6ranges3__45__cpo3endE[1];
.global .align 1 .b8 _ZN40_INTERNAL_a67d8b36_4_k_cu_72f5a49a_244334cuda3std6ranges3__45__cpo6cbeginE[1];
.global .align 1 .b8 _ZN40_INTERNAL_a67d8b36_4_k_cu_72f5a49a_244334cuda3std6ranges3__45__cpo4cendE[1];
.global .align 1 .b8 _ZN40_INTERNAL_a67d8b36_4_k_cu_72f5a49a_244334cuda3std6ranges3__45__cpo7advanceE[1];
.global .align 1 .b8 _ZN40_INTERNAL_a67d8b36_4_k_cu_72f5a49a_244334cuda3std6ranges3__45__cpo9iter_swapE[1];
.global .align 1 .b8 _ZN40_INTERNAL_a67d8b36_4_k_cu_72f5a49a_244334cuda3std6ranges3__45__cpo4nextE[1];
.global .align 1 .b8 _ZN40_INTERNAL_a67d8b36_4_k_cu_72f5a49a_244334cuda3std6ranges3__45__cpo4prevE[1];
.global .align 1 .b8 _ZN40_INTERNAL_a67d8b36_4_k_cu_72f5a49a_244334cuda3std6ranges3__45__cpo4dataE[1];
.global .align 1 .b8 _ZN40_INTERNAL_a67d8b36_4_k_cu_72f5a49a_244334cuda3std6ranges3__45__cpo5cdataE[1];
.global .align 1 .b8 _ZN40_INTERNAL_a67d8b36_4_k_cu_72f5a49a_244334cuda3std6ranges3__45__cpo4sizeE[1];
.global .align 1 .b8 _ZN40_INTERNAL_a67d8b36_4_k_cu_72f5a49a_244334cuda3std6ranges3__45__cpo5ssizeE[1];
.global .align 1 .b8 _ZN40_INTERNAL_a67d8b36_4_k_cu_72f5a49a_244334cuda3std6ranges3__45__cpo8distanceE[1];
.global .align 1 .b8 _ZN40_INTERNAL_a67d8b36_4_k_cu_72f5a49a_244336thrust24THRUST_300001_SM_1000_NS8cuda_cub3parE[1];
.global .align 1 .b8 _ZN40_INTERNAL_a67d8b36_4_k_cu_72f5a49a_244336thrust24THRUST_300001_SM_1000_NS8cuda_cub10par_nosyncE[1];
.global .align 1 .b8 _ZN40_INTERNAL_a67d8b36_4_k_cu_72f5a49a_244336thrust24THRUST_300001_SM_1000_NS6system6detail10sequential3seqE[1];
.global .align 1 .b8 _ZN40_INTERNAL_a67d8b36_4_k_cu_72f5a49a_244336thrust24THRUST_300001_SM_1000_NS12placeholders2_1E[1];
.global .align 1 .b8 _ZN40_INTERNAL_a67d8b36_4_k_cu_72f5a49a_244336thrust24THRUST_300001_SM_1000_NS12placeholders2_2E[1];
.global .align 1 .b8 _ZN40_INTERNAL_a67d8b36_4_k_cu_72f5a49a_244336thrust24THRUST_300001_SM_1000_NS12placeholders2_3E[1];
.global .align 1 .b8 _ZN40_INTERNAL_a67d8b36_4_k_cu_72f5a49a_244336thrust24THRUST_300001_SM_1000_NS12placeholders2_4E[1];
.global .align 1 .b8 _ZN40_INTERNAL_a67d8b36_4_k_cu_72f5a49a_244336thrust24THRUST_300001_SM_1000_NS12placeholders2_5E[1];
.global .align 1 .b8 _ZN40_INTERNAL_a67d8b36_4_k_cu_72f5a49a_244336thrust24THRUST_300001_SM_1000_NS12placeholders2_6E[1];
.global .align 1 .b8 _ZN40_INTERNAL_a67d8b36_4_k_cu_72f5a49a_244336thrust24THRUST_300001_SM_1000_NS12placeholders2_7E[1];
.global .align 1 .b8 _ZN40_INTERNAL_a67d8b36_4_k_cu_72f5a49a_244336thrust24THRUST_300001_SM_1000_NS12placeholders2_8E[1];
.global .align 1 .b8 _ZN40_INTERNAL_a67d8b36_4_k_cu_72f5a49a_244336thrust24THRUST_300001_SM_1000_NS12placeholders2_9E[1];
.global .align 1 .b8 _ZN40_INTERNAL_a67d8b36_4_k_cu_72f5a49a_244336thrust24THRUST_300001_SM_1000_NS12placeholders3_10E[1];
.global .align 1 .b8 _ZN40_INTERNAL_a67d8b36_4_k_cu_72f5a49a_244336thrust24THRUST_300001_SM_1000_NS3seqE[1];

.visible .entry _ZN3cub18CUB_300001_SM_10006detail11EmptyKernelIvEEvv()
{


	ret;

}


// ===== COMPILED SASS (sm_100) =====

	.target	sm_100

	.elftype	@"ET_EXEC"


//--------------------- .note.nv.tkinfo           --------------------------
	.section	.note.nv.tkinfo,"",@"SHT_NOTE"
	.sectionflags	@"SHF_NOTE_NV_TKINFO"
	.tkinfo
        /*0018*/ 	.word	0x00000002
        /*0030*/ 	.string	""
        /*0030*/ 	.string	"ptxas"
        /*0030*/ 	.string	"Cuda compilation tools, release 13.0, V13.0.88"
        /*0030*/ 	.string	"Build cuda_13.0.r13.0/compiler.36424714_0"
        /*0030*/ 	.string	"-arch sm_100 -m 64 "



//--------------------- .note.nv.cuinfo           --------------------------
	.section	.note.nv.cuinfo,"",@"SHT_NOTE"
	.sectionflags	@"SHF_NOTE_NV_CUINFO"
        /*0018*/ 	.short	0x0002
        /*001a*/ 	.short	0x0064
        /*001c*/ 	.short	0x0082
	.zero		2


//--------------------- .nv.info                  --------------------------
	.section	.nv.info,"",@"SHT_CUDA_INFO"
	.align	4


	//----- nvinfo : EIATTR_REGCOUNT
	.align		4
        /*0000*/ 	.byte	0x04, 0x2f
        /*0002*/ 	.short	(.L_48 - .L_47)
	.align		4
.L_47:
        /*0004*/ 	.word	index@(_ZN3cub18CUB_300001_SM_10006detail11EmptyKernelIvEEvv)
        /*0008*/ 	.word	0x00000004


	//----- nvinfo : EIATTR_FRAME_SIZE
	.align		4
.L_48:
        /*000c*/ 	.byte	0x04, 0x11
        /*000e*/ 	.short	(.L_50 - .L_49)
	.align		4
.L_49:
        /*0010*/ 	.word	index@(_ZN3cub18CUB_300001_SM_10006detail11EmptyKernelIvEEvv)
        /*0014*/ 	.word	0x00000000


	//----- nvinfo : EIATTR_MIN_STACK_SIZE
	.align		4
.L_50:
        /*0018*/ 	.byte	0x04, 0x12
        /*001a*/ 	.short	(.L_52 - .L_51)
	.align		4
.L_51:
        /*001c*/ 	.word	index@(_ZN3cub18CUB_300001_SM_10006detail11EmptyKernelIvEEvv)
        /*0020*/ 	.word	0x00000000
.L_52:


//--------------------- .nv.compat                --------------------------
	.section	.nv.compat,"",@"SHT_CUDA_COMPAT_INFO"
	.align	4
        /*0000*/ 	.byte	0x02, 0x09, 0x00, 0x00, 0x02, 0x02, 0x01, 0x00, 0x02, 0x05, 0x05, 0x00, 0x03, 0x07, 0x01, 0x01
        /*0010*/ 	.byte	0x02, 0x03, 0x00, 0x00, 0x02, 0x06, 0x01, 0x00, 0x04, 0x0b, 0x08, 0x00, 0x09, 0x00, 0x00, 0x00
        /*0020*/ 	.byte	0x00, 0x00, 0x00, 0x00


//--------------------- .nv.info._ZN3cub18CUB_300001_SM_10006detail11EmptyKernelIvEEvv --------------------------
	.section	.nv.info._ZN3cub18CUB_300001_SM_10006detail11EmptyKernelIvEEvv,"",@"SHT_CUDA_INFO"
	.sectionflags	@""
	.align	4


	//----- nvinfo : EIATTR_CUDA_API_VERSION
	.align		4
        /*0000*/ 	.byte	0x04, 0x37
        /*0002*/ 	.short	(.L_54 - .L_53)
.L_53:
        /*0004*/ 	.word	0x00000082


	//----- nvinfo : EIATTR_SPARSE_MMA_MASK
	.align		4
.L_54:
        /*0008*/ 	.byte	0x03, 0x50
        /*000a*/ 	.short	0x0000


	//----- nvinfo : EIATTR_MAXREG_COUNT
	.align		4
        /*000c*/ 	.byte	0x03, 0x1b
        /*000e*/ 	.short	0x00ff


	//----- nvinfo : EIATTR_MERCURY_ISA_VERSION
	.align		4
        /*0010*/ 	.byte	0x03, 0x5f
        /*0012*/ 	.short	0x0101


	//----- nvinfo : EIATTR_VRC_CTA_INIT_COUNT
	.align		4
        /*0014*/ 	.byte	0x02, 0x4a
	.zero		1
	.zero		1


	//----- nvinfo : EIATTR_EXIT_INSTR_OFFSETS
	.align		4
        /*0018*/ 	.byte	0x04, 0x1c
        /*001a*/ 	.short	(.L_56 - .L_55)


	//   ....[0]....
.L_55:
        /*001c*/ 	.word	0x00000010


	//----- nvinfo : EIATTR_SW_WAR
	.align		4
.L_56:
        /*0020*/ 	.byte	0x04, 0x36
        /*0022*/ 	.short	(.L_58 - .L_57)
.L_57:
        /*0024*/ 	.word	0x00000008
.L_58:


//--------------------- .nv.callgraph             --------------------------
	.section	.nv.callgraph,"",@"SHT_CUDA_CALLGRAPH"
	.align	4
	.sectionentsize	8
	.align		4
        /*0000*/ 	.word	0x00000000
	.align		4
        /*0004*/ 	.word	0xffffffff
	.align		4
        /*0008*/ 	.word	0x00000000
	.align		4
        /*000c*/ 	.word	0xfffffffe
	.align		4
        /*0010*/ 	.word	0x00000000
	.align		4
        /*0014*/ 	.word	0xfffffffd
	.align		4
        /*0018*/ 	.word	0x00000000
	.align		4
        /*001c*/ 	.word	0xfffffffc


//--------------------- .nv.constant4             --------------------------
	.section	.nv.constant4,"a",@progbits
	.align	8
	.align		8
.nv.constant4:
        /*0000*/ 	.dword	k1
	.align		8
        /*0008*/ 	.dword	alpha1
	.align		8
        /*0010*/ 	.dword	k3
	.align		8
        /*0018*/ 	.dword	alpha3
	.align		8
        /*0020*/ 	.dword	_ZN40_INTERNAL_a67d8b36_4_k_cu_72f5a49a_248104cuda3std3__45__cpo5beginE
	.align		8
        /*0028*/ 	.dword	_ZN40_INTERNAL_a67d8b36_4_k_cu_72f5a49a_248104cuda3std3__45__cpo3endE
	.align		8
        /*0030*/ 	.dword	_ZN40_INTERNAL_a67d8b36_4_k_cu_72f5a49a_248104cuda3std3__45__cpo6cbeginE
	.align		8
        /*0038*/ 	.dword	_ZN40_INTERNAL_a67d8b36_4_k_cu_72f5a49a_248104cuda3std3__45__cpo4cendE
	.align		8
        /*0040*/ 	.dword	_ZN40_INTERNAL_a67d8b36_4_k_cu_72f5a49a_248104cuda3std3__45__cpo6rbeginE
	.align		8
        /*0048*/ 	.dword	_ZN40_INTERNAL_a67d8b36_4_k_cu_72f5a49a_248104cuda3std3__45__cpo4rendE
	.align		8
        /*0050*/ 	.dword	_ZN40_INTERNAL_a67d8b36_4_k_cu_72f5a49a_248104cuda3std3__45__cpo7crbeginE
	.align		8
        /*0058*/ 	.dword	_ZN40_INTERNAL_a67d8b36_4_k_cu_72f5a49a_248104cuda3std3__45__cpo5crendE
	.align		8
        /*0060*/ 	.dword	_ZN40_INTERNAL_a67d8b36_4_k_cu_72f5a49a_248104cuda3std3__442_GLOBAL__N__a67d8b36_4_k_cu_72f5a49a_248106ignoreE
	.align		8
        /*0068*/ 	.dword	_ZN40_INTERNAL_a67d8b36_4_k_cu_72f5a49a_248104cuda3std3__419piecewise_constructE
	.align		8
        /*0070*/ 	.dword	_ZN40_INTERNAL_a67d8b36_4_k_cu_72f5a49a_248104cuda3std3__48in_placeE
	.align		8
        /*0078*/ 	.dword	_ZN40_INTERNAL_a67d8b36_4_k_cu_72f5a49a_248104cuda3std3__420unreachable_sentinelE
	.align		8
        /*0080*/ 	.dword	_ZN40_INTERNAL_a67d8b36_4_k_cu_72f5a49a_248104cuda3std3__47nulloptE
	.align		8
        /*0088*/ 	.dword	_ZN40_INTERNAL_a67d8b36_4_k_cu_72f5a49a_248104cuda3std3__48unexpectE
	.align		8
        /*0090*/ 	.dword	_ZN40_INTERNAL_a67d8b36_4_k_cu_72f5a49a_248104cuda3std6ranges3__45__cpo4swapE
	.align		8
        /*0098*/ 	.dword	_ZN40_INTERNAL_a67d8b36_4_k_cu_72f5a49a_248104cuda3std6ranges3__45__cpo9iter_moveE
	.align		8
        /*00a0*/ 	.dword	_ZN40_INTERNAL_a67d8b36_4_k_cu_72f5a49a_248104cuda3std6ranges3__45__cpo5beginE
	.align		8
        /*00a8*/ 	.dword	_ZN40_INTERNAL_a67d8b36_4_k_cu_72f5a49a_248104cuda3std6ranges3__45__cpo3endE
	.align		8
        /*00b0*/ 	.dword	_ZN40_INTERNAL_a67d8b36_4_k_cu_72f5a49a_248104cuda3std6ranges3__45__cpo6cbeginE
	.align		8
        /*00b8*/ 	.dword	_ZN40_INTERNAL_a67d8b36_4_k_cu_72f5a49a_248104cuda3std6ranges3__45__cpo4cendE
	.align		8
        /*00c0*/ 	.dword	_ZN40_INTERNAL_a67d8b36_4_k_cu_72f5a49a_248104cuda3std6ranges3__45__cpo7advanceE
	.align		8
        /*00c8*/ 	.dword	_ZN40_INTERNAL_a67d8b36_4_k_cu_72f5a49a_248104cuda3std6ranges3__45__cpo9iter_swapE
	.align		8
        /*00d0*/ 	.dword	_ZN40_INTERNAL_a67d8b36_4_k_cu_72f5a49a_248104cuda3std6ranges3__45__cpo4nextE
	.align		8
        /*00d8*/ 	.dword	_ZN40_INTERNAL_a67d8b36_4_k_cu_72f5a49a_248104cuda3std6ranges3__45__cpo4prevE
	.align		8
        /*00e0*/ 	.dword	_ZN40_INTERNAL_a67d8b36_4_k_cu_72f5a49a_248104cuda3std6ranges3__45__cpo4dataE
	.align		8
        /*00e8*/ 	.dword	_ZN40_INTERNAL_a67d8b36_4_k_cu_72f5a49a_248104cuda3std6ranges3__45__cpo5cdataE
	.align		8
        /*00f0*/ 	.dword	_ZN40_INTERNAL_a67d8b36_4_k_cu_72f5a49a_248104cuda3std6ranges3__45__cpo4sizeE
	.align		8
        /*00f8*/ 	.dword	_ZN40_INTERNAL_a67d8b36_4_k_cu_72f5a49a_248104cuda3std6ranges3__45__cpo5ssizeE
	.align		8
        /*0100*/ 	.dword	_ZN40_INTERNAL_a67d8b36_4_k_cu_72f5a49a_248104cuda3std6ranges3__45__cpo8distanceE
	.align		8
        /*0108*/ 	.dword	_ZN40_INTERNAL_a67d8b36_4_k_cu_72f5a49a_248106thrust24THRUST_300001_SM_1000_NS8cuda_cub3parE
	.align		8
        /*0110*/ 	.dword	_ZN40_INTERNAL_a67d8b36_4_k_cu_72f5a49a_248106thrust24THRUST_300001_SM_1000_NS8cuda_cub10par_nosyncE
	.align		8
        /*0118*/ 	.dword	_ZN40_INTERNAL_a67d8b36_4_k_cu_72f5a49a_248106thrust24THRUST_300001_SM_1000_NS6system6detail10sequential3seqE
	.align		8
        /*0120*/ 	.dword	_ZN40_INTERNAL_a67d8b36_4_k_cu_72f5a49a_248106thrust24THRUST_300001_SM_1000_NS12placeholders2_1E
	.align		8
        /*0128*/ 	.dword	_ZN40_INTERNAL_a67d8b36_4_k_cu_72f5a49a_248106thrust24THRUST_300001_SM_1000_NS12placeholders2_2E
	.align		8
        /*0130*/ 	.dword	_ZN40_INTERNAL_a67d8b36_4_k_cu_72f5a49a_248106thrust24THRUST_300001_SM_1000_NS12placeholders2_3E
	.align		8
        /*0138*/ 	.dword	_ZN40_INTERNAL_a67d8b36_4_k_cu_72f5a49a_248106thrust24THRUST_300001_SM_1000_NS12placeholders2_4E
	.align		8
        /*0140*/ 	.dword	_ZN40_INTERNAL_a67d8b36_4_k_cu_72f5a49a_248106thrust24THRUST_300001_SM_1000_NS12placeholders2_5E
	.align		8
        /*0148*/ 	.dword	_ZN40_INTERNAL_a67d8b36_4_k_cu_72f5a49a_248106thrust24THRUST_300001_SM_1000_NS12placeholders2_6E
	.align		8
        /*0150*/ 	.dword	_ZN40_INTERNAL_a67d8b36_4_k_cu_72f5a49a_248106thrust24THRUST_300001_SM_1000_NS12placeholders2_7E
	.align		8
        /*0158*/ 	.dword	_ZN40_INTERNAL_a67d8b36_4_k_cu_72f5a49a_248106thrust24THRUST_300001_SM_1000_NS12placeholders2_8E
	.align		8
        /*0160*/ 	.dword	_ZN40_INTERNAL_a67d8b36_4_k_cu_72f5a49a_248106thrust24THRUST_300001_SM_1000_NS12placeholders2_9E
	.align		8
        /*0168*/ 	.dword	_ZN40_INTERNAL_a67d8b36_4_k_cu_72f5a49a_248106thrust24THRUST_300001_SM_1000_NS12placeholders3_10E
	.align		8
        /*0170*/ 	.dword	_ZN40_INTERNAL_a67d8b36_4_k_cu_72f5a49a_248106thrust24THRUST_300001_SM_1000_NS3seqE


//--------------------- .text._ZN3cub18CUB_300001_SM_10006detail11EmptyKernelIvEEvv --------------------------
	.section	.text._ZN3cub18CUB_300001_SM_10006detail11EmptyKernelIvEEvv,"ax",@progbits
	.align	128
        .global         _ZN3cub18CUB_300001_SM_10006detail11EmptyKernelIvEEvv
        .type           _ZN3cub18CUB_300001_SM_10006detail11EmptyKernelIvEEvv,@function
        .size           _ZN3cub18CUB_300001_SM_10006detail11EmptyKernelIvEEvv,(.L_x_1 - _ZN3cub18CUB_300001_SM_10006detail11EmptyKernelIvEEvv)
        .other          _ZN3cub18CUB_300001_SM_10006detail11EmptyKernelIvEEvv,@"STO_CUDA_ENTRY STV_DEFAULT"
_ZN3cub18CUB_300001_SM_10006detail11EmptyKernelIvEEvv:
.text._ZN3cub18CUB_300001_SM_10006detail11EmptyKernelIvEEvv:
[----:B------:R-:W-:Y:S01]  /*0000*/  LDC R1, c[0x0][0x37c] ;  /* 0x0000df00ff017b82 */ /* 0x000fe20000000800 */
[----:B------:R-:W-:Y:S05]  /*0010*/  EXIT ;  /* 0x000000000000794d */ /* 0x000fea0003800000 */
.L_x_0:
[----:B------:R-:W-:-:S00]  /*0020*/  BRA `(.L_x_0) ;  /* 0xfffffffc00fc7947 */ /* 0x000fc0000383ffff */
[----:B------:R-:W-:-:S00]  /*0030*/  NOP ;  /* 0x0000000000007918 */ /* 0x000fc00000000000 */
        /* <DEDUP_REMOVED lines=12> */
.L_x_1:


//--------------------- .nv.shared.reserved.0     --------------------------
	.section	.nv.shared.reserved.0,"aw",@nobits
	.weak		__nv_reservedSMEM_offset_0_alias
	.size		__nv_reservedSMEM_offset_0_alias, 0, 64
	.other		__nv_reservedSMEM_offset_0_alias,@"STO_CUDA_RESERVED_SHARED STV_DEFAULT"
__nv_reservedSMEM_offset_0_alias:
	.zero		0
	.zero		64


//--------------------- .nv.global                --------------------------
	.section	.nv.global,"aw",@nobits
	.align	8
.nv.global:
	.type		k3,@object
	.size		k3,(k1 - k3)
k3:
	.zero		8
	.type		k1,@object
	.size		k1,(alpha1 - k1)
k1:
	.zero		8
	.type		alpha1,@object
	.size		alpha1,(alpha3 - alpha1)
alpha1:
	.zero		8
	.type		alpha3,@object
	.size		alpha3,(_ZN40_INTERNAL_a67d8b36_4_k_cu_72f5a49a_248106thrust24THRUST_300001_SM_1000_NS12placeholders2_7E - alpha3)
alpha3:
	.zero		8
	.type		_ZN40_INTERNAL_a67d8b36_4_k_cu_72f5a49a_248106thrust24THRUST_300001_SM_1000_NS12placeholders2_7E,@object
	.size		_ZN40_INTERNAL_a67d8b36_4_k_cu_72f5a49a_248106thrust24THRUST_300001_SM_1000_NS12placeholders2_7E,(_ZN40_INTERNAL_a67d8b36_4_k_cu_72f5a49a_248104cuda3std3__45__cpo7crbeginE - _ZN40_INTERNAL_a67d8b36_4_k_cu_72f5a49a_248106thrust24THRUST_300001_SM_1000_NS12placeholders2_7E)
_ZN40_INTERNAL_a67d8b36_4_k_cu_72f5a49a_248106thrust24THRUST_300001_SM_1000_NS12placeholders2_7E:
	.zero		1
	.type		_ZN40_INTERNAL_a67d8b36_4_k_cu_72f5a49a_248104cuda3std3__45__cpo7crbeginE,@object
	.size		_ZN40_INTERNAL_a67d8b36_4_k_cu_72f5a49a_248104cuda3std3__45__cpo7crbeginE,(_ZN40_INTERNAL_a67d8b36_4_k_cu_72f5a49a_248104cuda3std6ranges3__45__cpo4nextE - _ZN40_INTERNAL_a67d8b36_4_k_cu_72f5a49a_248104cuda3std3__45__cpo7crbeginE)
_ZN40_INTERNAL_a67d8b36_4_k_cu_72f5a49a_248104cuda3std3__45__cpo7crbeginE:
	.zero		1
	.type		_ZN40_INTERNAL_a67d8b36_4_k_cu_72f5a49a_248104cuda3std6ranges3__45__cpo4nextE,@object
	.size		_ZN40_INTERNAL_a67d8b36_4_k_cu_72f5a49a_248104cuda3std6ranges3__45__cpo4nextE,(_ZN40_INTERNAL_a67d8b36_4_k_cu_72f5a49a_248106thrust24THRUST_300001_SM_1000_NS8cuda_cub10par_nosyncE - _ZN40_INTERNAL_a67d8b36_4_k_cu_72f5a49a_248104cuda3std6ranges3__45__cpo4nextE)
_ZN40_INTERNAL_a67d8b36_4_k_cu_72f5a49a_248104cuda3std6ranges3__45__cpo4nextE:
	.zero		1
	.type		_ZN40_INTERNAL_a67d8b36_4_k_cu_72f5a49a_248106thrust24THRUST_300001_SM_1000_NS8cuda_cub10par_nosyncE,@object
	.size		_ZN40_INTERNAL_a67d8b36_4_k_cu_72f5a49a_248106thrust24THRUST_300001_SM_1000_NS8cuda_cub10par_nosyncE,(_ZN40_INTERNAL_a67d8b36_4_k_cu_72f5a49a_248104cuda3std6ranges3__45__cpo4swapE - _ZN40_INTERNAL_a67d8b36_4_k_cu_72f5a49a_248106thrust24THRUST_300001_SM_1000_NS8cuda_cub10par_nosyncE)
_ZN40_INTERNAL_a67d8b36_4_k_cu_72f5a49a_248106thrust24THRUST_300001_SM_1000_NS8cuda_cub10par_nosyncE:
	.zero		1
	.type		_ZN40_INTERNAL_a67d8b36_4_k_cu_72f5a49a_248104cuda3std6ranges3__45__cpo4swapE,@object
	.size		_ZN40_INTERNAL_a67d8b36_4_k_cu_72f5a49a_248104cuda3std6ranges3__45__cpo4swapE,(_ZN40_INTERNAL_a67d8b36_4_k_cu_72f5a49a_248106thrust24THRUST_300001_SM_1000_NS3seqE - _ZN40_INTERNAL_a67d8b36_4_k_cu_72f5a49a_248104cuda3std6ranges3__45__cpo4swapE)
_ZN40_INTERNAL_a67d8b36_4_k_cu_72f5a49a_248104cuda3std6ranges3__45__cpo4swapE:
	.zero		1
	.type		_ZN40_INTERNAL_a67d8b36_4_k_cu_72f5a49a_248106thrust24THRUST_300001_SM_1000_NS3seqE,@object
	.size		_ZN40_INTERNAL_a67d8b36_4_k_cu_72f5a49a_248106thrust24THRUST_300001_SM_1000_NS3seqE,(_ZN40_INTERNAL_a67d8b36_4_k_cu_72f5a49a_248104cuda3std3__48in_placeE - _ZN40_INTERNAL_a67d8b36_4_k_cu_72f5a49a_248106thrust24THRUST_300001_SM_1000_NS3seqE)
_ZN40_INTERNAL_a67d8b36_4_k_cu_72f5a49a_248106thrust24THRUST_300001_SM_1000_NS3seqE:
	.zero		1
	.type		_ZN40_INTERNAL_a67d8b36_4_k_cu_72f5a49a_248104cuda3std3__48in_placeE,@object
	.size		_ZN40_INTERNAL_a67d8b36_4_k_cu_72f5a49a_248104cuda3std3__48in_placeE,(_ZN40_INTERNAL_a67d8b36_4_k_cu_72f5a49a_248104cuda3std6ranges3__45__cpo4sizeE - _ZN40_INTERNAL_a67d8b36_4_k_cu_72f5a49a_248104cuda3std3__48in_placeE)
_ZN40_INTERNAL_a67d8b36_4_k_cu_72f5a49a_248104cuda3std3__48in_placeE:
	.zero		1
	.type		_ZN40_INTERNAL_a67d8b36_4_k_cu_72f5a49a_248104cuda3std6ranges3__45__cpo4sizeE,@object
	.size		_ZN40_INTERNAL_a67d8b36_4_k_cu_72f5a49a_248104cuda3std6ranges3__45__cpo4sizeE,(_ZN40_INTERNAL_a67d8b36_4_k_cu_72f5a49a_248106thrust24THRUST_300001_SM_1000_NS12placeholders2_3E - _ZN40_INTERNAL_a67d8b36_4_k_cu_72f5a49a_248104cuda3std6ranges3__45__cpo4sizeE)
_ZN40_INTERNAL_a67d8b36_4_k_cu_72f5a49a_248104cuda3std6ranges3__45__cpo4sizeE:
	.zero		1
	.type		_ZN40_INTERNAL_a67d8b36_4_k_cu_72f5a49a_248106thrust24THRUST_300001_SM_1000_NS12placeholders2_3E,@object
	.size		_ZN40_INTERNAL_a67d8b36_4_k_cu_72f5a49a_248106thrust24THRUST_300001_SM_1000_NS12placeholders2_3E,(_ZN40_INTERNAL_a67d8b36_4_k_cu_72f5a49a_248104cuda3std3__45__cpo6cbeginE - _ZN40_INTERNAL_a67d8b36_4_k_cu_72f5a49a_248106thrust24THRUST_300001_SM_1000_NS12placeholders2_3E)
_ZN40_INTERNAL_a67d8b36_4_k_cu_72f5a49a_248106thrust24THRUST_300001_SM_1000_NS12placeholders2_3E:
	.zero		1
	.type		_ZN40_INTERNAL_a67d8b36_4_k_cu_72f5a49a_248104cuda3std3__45__cpo6cbeginE,@object
	.size		_ZN40_INTERNAL_a67d8b36_4_k_cu_72f5a49a_248104cuda3std3__45__cpo6cbeginE,(_ZN40_INTERNAL_a67d8b36_4_k_cu_72f5a49a_248104cuda3std6ranges3__45__cpo6cbeginE - _ZN40_INTERNAL_a67d8b36_4_k_cu_72f5a49a_248104cuda3std3__45__cpo6cbeginE)
_ZN40_INTERNAL_a67d8b36_4_k_cu_72f5a49a_248104cuda3std3__45__cpo6cbeginE:
	.zero		1
	.type		_ZN40_INTERNAL_a67d8b36_4_k_cu_72f5a49a_248104cuda3std6ranges3__45__cpo6cbeginE,@object
	.size		_ZN40_INTERNAL_a67d8b36_4_k_cu_72f5a49a_248104cuda3std6ranges3__45__cpo6cbeginE,(_ZN40_INTERNAL_a67d8b36_4_k_cu_72f5a49a_248106thrust24THRUST_300001_SM_1000_NS12placeholders2_5E - _ZN40_INTERNAL_a67d8b36_4_k_cu_72f5a49a_248104cuda3std6ranges3__45__cpo6cbeginE)
_ZN40_INTERNAL_a67d8b36_4_k_cu_72f5a49a_248104cuda3std6ranges3__45__cpo6cbeginE:
	.zero		1
	.type		_ZN40_INTERNAL_a67d8b36_4_k_cu_72f5a49a_248106thrust24THRUST_300001_SM_1000_NS12placeholders2_5E,@object
	.size		_ZN40_INTERNAL_a67d8b36_4_k_cu_72f5a49a_248106thrust24THRUST_300001_SM_1000_NS12placeholders2_5E,(_ZN40_INTERNAL_a67d8b36_4_k_cu_72f5a49a_248104cuda3std3__45__cpo6rbeginE - _ZN40_INTERNAL_a67d8b36_4_k_cu_72f5a49a_248106thrust24THRUST_300001_SM_1000_NS12placeholders2_5E)
_ZN40_INTERNAL_a67d8b36_4_k_cu_72f5a49a_248106thrust24THRUST_300001_SM_1000_NS12placeholders2_5E:
	.zero		1
	.type		_ZN40_INTERNAL_a67d8b36_4_k_cu_72f5a49a_248104cuda3std3__45__cpo6rbeginE,@object
	.size		_ZN40_INTERNAL_a67d8b36_4_k_cu_72f5a49a_248104cuda3std3__45__cpo6rbeginE,(_ZN40_INTERNAL_a67d8b36_4_k_cu_72f5a49a_248104cuda3std6ranges3__45__cpo7advanceE - _ZN40_INTERNAL_a67d8b36_4_k_cu_72f5a49a_248104cuda3std3__45__cpo6rbeginE)
_ZN40_INTERNAL_a67d8b36_4_k_cu_72f5a49a_248104cuda3std3__45__cpo6rbeginE:
	.zero		1
	.type		_ZN40_INTERNAL_a67d8b36_4_k_cu_72f5a49a_248104cuda3std6ranges3__45__cpo7advanceE,@object
	.size		_ZN40_INTERNAL_a67d8b36_4_k_cu_72f5a49a_248104cuda3std6ranges3__45__cpo7advanceE,(_ZN40_INTERNAL_a67d8b36_4_k_cu_72f5a49a_248104cuda3std6ranges3__45__cpo8distanceE - _ZN40_INTERNAL_a67d8b36_4_k_cu_72f5a49a_248104cuda3std6ranges3__45__cpo7advanceE)
_ZN40_INTERNAL_a67d8b36_4_k_cu_72f5a49a_248104cuda3std6ranges3__45__cpo7advanceE:
	.zero		1
	.type		_ZN40_INTERNAL_a67d8b36_4_k_cu_72f5a49a_248104cuda3std6ranges3__45__cpo8distanceE,@object
	.size		_ZN40_INTERNAL_a67d8b36_4_k_cu_72f5a49a_248104cuda3std6ranges3__45__cpo8distanceE,(_ZN40_INTERNAL_a67d8b36_4_k_cu_72f5a49a_248104cuda3std3__47nulloptE - _ZN40_INTERNAL_a67d8b36_4_k_cu_72f5a49a_248104cuda3std6ranges3__45__cpo8distanceE)
_ZN40_INTERNAL_a67d8b36_4_k_cu_72f5a49a_248104cuda3std6ranges3__45__cpo8distanceE:
	.zero		1
	.type		_ZN40_INTERNAL_a67d8b36_4_k_cu_72f5a49a_248104cuda3std3__47nulloptE,@object
	.size		_ZN40_INTERNAL_a67d8b36_4_k_cu_72f5a49a_248104cuda3std3__47nulloptE,(_ZN40_INTERNAL_a67d8b36_4_k_cu_72f5a49a_248106thrust24THRUST_300001_SM_1000_NS12placeholders2_9E - _ZN40_INTERNAL_a67d8b36_4_k_cu_72f5a49a_248104cuda3std3__47nulloptE)
_ZN40_INTERNAL_a67d8b36_4_k_cu_72f5a49a_248104cuda3std3__47nulloptE:
	.zero		1
	.type		_ZN40_INTERNAL_a67d8b36_4_k_cu_72f5a49a_248106thrust24THRUST_300001_SM_1000_NS12placeholders2_9E,@object
	.size		_ZN40_INTERNAL_a67d8b36_4_k_cu_72f5a49a_248106thrust24THRUST_300001_SM_1000_NS12placeholders2_9E,(_ZN40_INTERNAL_a67d8b36_4_k_cu_72f5a49a_248104cuda3std3__442_GLOBAL__N__a67d8b36_4_k_cu_72f5a49a_248106ignoreE - _ZN40_INTERNAL_a67d8b36_4_k_cu_72f5a49a_248106thrust24THRUST_300001_SM_1000_NS12placeholders2_9E)
_ZN40_INTERNAL_a67d8b36_4_k_cu_72f5a49a_248106thrust24THRUST_300001_SM_1000_NS12placeholders2_9E:
	.zero		1
	.type		_ZN40_INTERNAL_a67d8b36_4_k_cu_72f5a49a_248104cuda3std3__442_GLOBAL__N__a67d8b36_4_k_cu_72f5a49a_248106ignoreE,@object
	.size		_ZN40_INTERNAL_a67d8b36_4_k_cu_72f5a49a_248104cuda3std3__442_GLOBAL__N__a67d8b36_4_k_cu_72f5a49a_248106ignoreE,(_ZN40_INTERNAL_a67d8b36_4_k_cu_72f5a49a_248104cuda3std6ranges3__45__cpo4dataE - _ZN40_INTERNAL_a67d8b36_4_k_cu_72f5a49a_248104cuda3std3__442_GLOBAL__N__a67d8b36_4_k_cu_72f5a49a_248106ignoreE)
_ZN40_INTERNAL_a67d8b36_4_k_cu_72f5a49a_248104cuda3std3__442_GLOBAL__N__a67d8b36_4_k_cu_72f5a49a_248106ignoreE:
	.zero		1
	.type		_ZN40_INTERNAL_a67d8b36_4_k_cu_72f5a49a_248104cuda3std6ranges3__45__cpo4dataE,@object
	.size		_ZN40_INTERNAL_a67d8b36_4_k_cu_72f5a49a_248104cuda3std6ranges3__45__cpo4dataE,(_ZN40_INTERNAL_a67d8b36_4_k_cu_72f5a49a_248106thrust24THRUST_300001_SM_1000_NS12placeholders2_1E - _ZN40_INTERNAL_a67d8b36_4_k_cu_72f5a49a_248104cuda3std6ranges3__45__cpo4dataE)
_ZN40_INTERNAL_a67d8b36_4_k_cu_72f5a49a_248104cuda3std6ranges3__45__cpo4dataE:
	.zero		1
	.type		_ZN40_INTERNAL_a67d8b36_4_k_cu_72f5a49a_248106thrust24THRUST_300001_SM_1000_NS12placeholders2_1E,@object
	.size		_ZN40_INTERNAL_a67d8b36_4_k_cu_72f5a49a_248106thrust24THRUST_300001_SM_1000_NS12placeholders2_1E,(_ZN40_INTERNAL_a67d8b36_4_k_cu_72f5a49a_248104cuda3std3__45__cpo5beginE - _ZN40_INTERNAL_a67d8b36_4_k_cu_72f5a49a_248106thrust24THRUST_300001_SM_1000_NS12placeholders2_1E)
_ZN40_INTERNAL_a67d8b36_4_k_cu_72f5a49a_248106thrust24THRUST_300001_SM_1000_NS12placeholders2_1E:
	.zero		1
	.type		_ZN40_INTERNAL_a67d8b36_4_k_cu_72f5a49a_248104cuda3std3__45__cpo5beginE,@object
	.size		_ZN40_INTERNAL_a67d8b36_4_k_cu_72f5a49a_248104cuda3std3__45__cpo5beginE,(_ZN40_INTERNAL_a67d8b36_4_k_cu_72f5a49a_248104cuda3std6ranges3__45__cpo5beginE - _ZN40_INTERNAL_a67d8b36_4_k_cu_72f5a49a_248104cuda3std3__45__cpo5beginE)
_ZN40_INTERNAL_a67d8b36_4_k_cu_72f5a49a_248104cuda3std3__45__cpo5beginE:
	.zero		1
	.type		_ZN40_INTERNAL_a67d8b36_4_k_cu_72f5a49a_248104cuda3std6ranges3__45__cpo5beginE,@object
	.size		_ZN40_INTERNAL_a67d8b36_4_k_cu_72f5a49a_248104cuda3std6ranges3__45__cpo5beginE,(_ZN40_INTERNAL_a67d8b36_4_k_cu_72f5a49a_248106thrust24THRUST_300001_SM_1000_NS12placeholders2_6E - _ZN40_INTERNAL_a67d8b36_4_k_cu_72f5a49a_248104cuda3std6ranges3__45__cpo5beginE)
_ZN40_INTERNAL_a67d8b36_4_k_cu_72f5a49a_248104cuda3std6ranges3__45__cpo5beginE:
	.zero		1
	.type		_ZN40_INTERNAL_a67d8b36_4_k_cu_72f5a49a_248106thrust24THRUST_300001_SM_1000_NS12placeholders2_6E,@object
	.size		_ZN40_INTERNAL_a67d8b36_4_k_cu_72f5a49a_248106thrust24THRUST_300001_SM_1000_NS12placeholders2_6E,(_ZN40_INTERNAL_a67d8b36_4_k_cu_72f5a49a_248104cuda3std3__45__cpo4rendE - _ZN40_INTERNAL_a67d8b36_4_k_cu_72f5a49a_248106thrust24THRUST_300001_SM_1000_NS12placeholders2_6E)
_ZN40_INTERNAL_a67d8b36_4_k_cu_72f5a49a_248106thrust24THRUST_300001_SM_1000_NS12placeholders2_6E:
	.zero		1
	.type		_ZN40_INTERNAL_a67d8b36_4_k_cu_72f5a49a_248104cuda3std3__45__cpo4rendE,@object
	.size		_ZN40_INTERNAL_a67d8b36_4_k_cu_72f5a49a_248104cuda3std3__45__cpo4rendE,(_ZN40_INTERNAL_a67d8b36_4_k_cu_72f5a49a_248104cuda3std6ranges3__45__cpo9iter_swapE - _ZN40_INTERNAL_a67d8b36_4_k_cu_72f5a49a_248104cuda3std3__45__cpo4rendE)
_ZN40_INTERNAL_a67d8b36_4_k_cu_72f5a49a_248104cuda3std3__45__cpo4rendE:
	.zero		1
	.type		_ZN40_INTERNAL_a67d8b36_4_k_cu_72f5a49a_248104cuda3std6ranges3__45__cpo9iter_swapE,@object
	.size		_ZN40_INTERNAL_a67d8b36_4_k_cu_72f5a49a_248104cuda3std6ranges3__45__cpo9iter_swapE,(_ZN40_INTERNAL_a67d8b36_4_k_cu_72f5a49a_248106thrust24THRUST_300001_SM_1000_NS8cuda_cub3parE - _ZN40_INTERNAL_a67d8b36_4_k_cu_72f5a49a_248104cuda3std6ranges3__45__cpo9iter_swapE)
_ZN40_INTERNAL_a67d8b36_4_k_cu_72f5a49a_248104cuda3std6ranges3__45__cpo9iter_swapE:
	.zero		1
	.type		_ZN40_INTERNAL_a67d8b36_4_k_cu_72f5a49a_248106thrust24THRUST_300001_SM_1000_NS8cuda_cub3parE,@object
	.size		_ZN40_INTERNAL_a67d8b36_4_k_cu_72f5a49a_248106thrust24THRUST_300001_SM_1000_NS8cuda_cub3parE,(_ZN40_INTERNAL_a67d8b36_4_k_cu_72f5a49a_248104cuda3std3__48unexpectE - _ZN40_INTERNAL_a67d8b36_4_k_cu_72f5a49a_248106thrust24THRUST_300001_SM_1000_NS8cuda_cub3parE)
_ZN40_INTERNAL_a67d8b36_4_k_cu_72f5a49a_248106thrust24THRUST_300001_SM_1000_NS8cuda_cub3parE:
	.zero		1
	.type		_ZN40_INTERNAL_a67d8b36_4_k_cu_72f5a49a_248104cuda3std3__48unexpectE,@object
	.size		_ZN40_INTERNAL_a67d8b36_4_k_cu_72f5a49a_248104cuda3std3__48unexpectE,(_ZN40_INTERNAL_a67d8b36_4_k_cu_72f5a49a_248106thrust24THRUST_300001_SM_1000_NS12placeholders3_10E - _ZN40_INTERNAL_a67d8b36_4_k_cu_72f5a49a_248104cuda3std3__48unexpectE)
_ZN40_INTERNAL_a67d8b36_4_k_cu_72f5a49a_248104cuda3std3__48unexpectE:
	.zero		1
	.type		_ZN40_INTERNAL_a67d8b36_4_k_cu_72f5a49a_248106thrust24THRUST_300001_SM_1000_NS12placeholders3_10E,@object
	.size		_ZN40_INTERNAL_a67d8b36_4_k_cu_72f5a49a_248106thrust24THRUST_300001_SM_1000_NS12placeholders3_10E,(_ZN40_INTERNAL_a67d8b36_4_k_cu_72f5a49a_248104cuda3std3__419piecewise_constructE - _ZN40_INTERNAL_a67d8b36_4_k_cu_72f5a49a_248106thrust24THRUST_300001_SM_1000_NS12placeholders3_10E)
_ZN40_INTERNAL_a67d8b36_4_k_cu_72f5a49a_248106thrust24THRUST_300001_SM_1000_NS12placeholders3_10E:
	.zero		1
	.type		_ZN40_INTERNAL_a67d8b36_4_k_cu_72f5a49a_248104cuda3std3__419piecewise_constructE,@object
	.size		_ZN40_INTERNAL_a67d8b36_4_k_cu_72f5a49a_248104cuda3std3__419piecewise_constructE,(_ZN40_INTERNAL_a67d8b36_4_k_cu_72f5a49a_248104cuda3std6ranges3__45__cpo5cdataE - _ZN40_INTERNAL_a67d8b36_4_k_cu_72f5a49a_248104cuda3std3__419piecewise_constructE)
_ZN40_INTERNAL_a67d8b36_4_k_cu_72f5a49a_248104cuda3std3__419piecewise_constructE:
	.zero		1
	.type		_ZN40_INTERNAL_a67d8b36_4_k_cu_72f5a49a_248104cuda3std6ranges3__45__cpo5cdataE,@object
	.size		_ZN40_INTERNAL_a67d8b36_4_k_cu_72f5a49a_248104cuda3std6ranges3__45__cpo5cdataE,(_ZN40_INTERNAL_a67d8b36_4_k_cu_72f5a49a_248106thrust24THRUST_300001_SM_1000_NS12placeholders2_2E - _ZN40_INTERNAL_a67d8b36_4_k_cu_72f5a49a_248104cuda3std6ranges3__45__cpo5cdataE)
_ZN40_INTERNAL_a67d8b36_4_k_cu_72f5a49a_248104cuda3std6ranges3__45__cpo5cdataE:
	.zero		1
	.type		_ZN40_INTERNAL_a67d8b36_4_k_cu_72f5a49a_248106thrust24THRUST_300001_SM_1000_NS12placeholders2_2E,@object
	.size		_ZN40_INTERNAL_a67d8b36_4_k_cu_72f5a49a_248106thrust24THRUST_300001_SM_1000_NS12placeholders2_2E,(_ZN40_INTERNAL_a67d8b36_4_k_cu_72f5a49a_248104cuda3std3__45__cpo3endE - _ZN40_INTERNAL_a67d8b36_4_k_cu_72f5a49a_248106thrust24THRUST_300001_SM_1000_NS12placeholders2_2E)
_ZN40_INTERNAL_a67d8b36_4_k_cu_72f5a49a_248106thrust24THRUST_300001_SM_1000_NS12placeholders2_2E:
	.zero		1
	.type		_ZN40_INTERNAL_a67d8b36_4_k_cu_72f5a49a_248104cuda3std3__45__cpo3endE,@object
	.size		_ZN40_INTERNAL_a67d8b36_4_k_cu_72f5a49a_248104cuda3std3__45__cpo3endE,(_ZN40_INTERNAL_a67d8b36_4_k_cu_72f5a49a_248104cuda3std6ranges3__45__cpo3endE - _ZN40_INTERNAL_a67d8b36_4_k_cu_72f5a49a_248104cuda3std3__45__cpo3endE)
_ZN40_INTERNAL_a67d8b36_4_k_cu_72f5a49a_248104cuda3std3__45__cpo3endE:
	.zero		1
	.type		_ZN40_INTERNAL_a67d8b36_4_k_cu_72f5a49a_248104cuda3std6ranges3__45__cpo3endE,@object
	.size		_ZN40_INTERNAL_a67d8b36_4_k_cu_72f5a49a_248104cuda3std6ranges3__45__cpo3endE,(_ZN40_INTERNAL_a67d8b36_4_k_cu_72f5a49a_248106thrust24THRUST_300001_SM_1000_NS12placeholders2_8E - _ZN40_INTERNAL_a67d8b36_4_k_cu_72f5a49a_248104cuda3std6ranges3__45__cpo3endE)
_ZN40_INTERNAL_a67d8b36_4_k_cu_72f5a49a_248104cuda3std6ranges3__45__cpo3endE:
	.zero		1
	.type		_ZN40_INTERNAL_a67d8b36_4_k_cu_72f5a49a_248106thrust24THRUST_300001_SM_1000_NS12placeholders2_8E,@object
	.size		_ZN40_INTERNAL_a67d8b36_4_k_cu_72f5a49a_248106thrust24THRUST_300001_SM_1000_NS12placeholders2_8E,(_ZN40_INTERNAL_a67d8b36_4_k_cu_72f5a49a_248104cuda3std3__45__cpo5crendE - _ZN40_INTERNAL_a67d8b36_4_k_cu_72f5a49a_248106thrust24THRUST_300001_SM_1000_NS12placeholders2_8E)
_ZN40_INTERNAL_a67d8b36_4_k_cu_72f5a49a_248106thrust24THRUST_300001_SM_1000_NS12placeholders2_8E:
	.zero		1
	.type		_ZN40_INTERNAL_a67d8b36_4_k_cu_72f5a49a_248104cuda3std3__45__cpo5crendE,@object
	.size		_ZN40_INTERNAL_a67d8b36_4_k_cu_72f5a49a_248104cuda3std3__45__cpo5crendE,(_ZN40_INTERNAL_a67d8b36_4_k_cu_72f5a49a_248104cuda3std6ranges3__45__cpo4prevE - _ZN40_INTERNAL_a67d8b36_4_k_cu_72f5a49a_248104cuda3std3__45__cpo5crendE)
_ZN40_INTERNAL_a67d8b36_4_k_cu_72f5a49a_248104cuda3std3__45__cpo5crendE:
	.zero		1
	.type		_ZN40_INTERNAL_a67d8b36_4_k_cu_72f5a49a_248104cuda3std6ranges3__45__cpo4prevE,@object
	.size		_ZN40_INTERNAL_a67d8b36_4_k_cu_72f5a49a_248104cuda3std6ranges3__45__cpo4prevE,(_ZN40_INTERNAL_a67d8b36_4_k_cu_72f5a49a_248106thrust24THRUST_300001_SM_1000_NS6system6detail10sequential3seqE - _ZN40_INTERNAL_a67d8b36_4_k_cu_72f5a49a_248104cuda3std6ranges3__45__cpo4prevE)
_ZN40_INTERNAL_a67d8b36_4_k_cu_72f5a49a_248104cuda3std6ranges3__45__cpo4prevE:
	.zero		1
	.type		_ZN40_INTERNAL_a67d8b36_4_k_cu_72f5a49a_248106thrust24THRUST_300001_SM_1000_NS6system6detail10sequential3seqE,@object
	.size		_ZN40_INTERNAL_a67d8b36_4_k_cu_72f5a49a_248106thrust24THRUST_300001_SM_1000_NS6system6detail10sequential3seqE,(_ZN40_INTERNAL_a67d8b36_4_k_cu_72f5a49a_248104cuda3std6ranges3__45__cpo9iter_moveE - _ZN40_INTERNAL_a67d8b36_4_k_cu_72f5a49a_248106thrust24THRUST_300001_SM_1000_NS6system6detail10sequential3seqE)
_ZN40_INTERNAL_a67d8b36_4_k_cu_72f5a49a_248106thrust24THRUST_300001_SM_1000_NS6system6detail10sequential3seqE:
	.zero		1
	.type		_ZN40_INTERNAL_a67d8b36_4_k_cu_72f5a49a_248104cuda3std6ranges3__45__cpo9iter_moveE,@object
	.size		_ZN40_INTERNAL_a67d8b36_4_k_cu_72f5a49a_248104cuda3std6ranges3__45__cpo9iter_moveE,(_ZN40_INTERNAL_a67d8b36_4_k_cu_72f5a49a_248106thrust24THRUST_300001_SM_1000_NS12placeholders2_4E - _ZN40_INTERNAL_a67d8b36_4_k_cu_72f5a49a_248104cuda3std6ranges3__45__cpo9iter_moveE)
_ZN40_INTERNAL_a67d8b36_4_k_cu_72f5a49a_248104cuda3std6ranges3__45__cpo9iter_moveE:
	.zero		1
	.type		_ZN40_INTERNAL_a67d8b36_4_k_cu_72f5a49a_248106thrust24THRUST_300001_SM_1000_NS12placeholders2_4E,@object
	.size		_ZN40_INTERNAL_a67d8b36_4_k_cu_72f5a49a_248106thrust24THRUST_300001_SM_1000_NS12placeholders2_4E,(_ZN40_INTERNAL_a67d8b36_4_k_cu_72f5a49a_248104cuda3std3__45__cpo4cendE - _ZN40_INTERNAL_a67d8b36_4_k_cu_72f5a49a_248106thrust24THRUST_300001_SM_1000_NS12placeholders2_4E)
_ZN40_INTERNAL_a67d8b36_4_k_cu_72f5a49a_248106thrust24THRUST_300001_SM_1000_NS12placeholders2_4E:
	.zero		1
	.type		_ZN40_INTERNAL_a67d8b36_4_k_cu_72f5a49a_248104cuda3std3__45__cpo4cendE,@object
	.size		_ZN40_INTERNAL_a67d8b36_4_k_cu_72f5a49a_248104cuda3std3__45__cpo4cendE,(_ZN40_INTERNAL_a67d8b36_4_k_cu_72f5a49a_248104cuda3std6ranges3__45__cpo4cendE - _ZN40_INTERNAL_a67d8b36_4_k_cu_72f5a49a_248104cuda3std3__45__cpo4cendE)
_ZN40_INTERNAL_a67d8b36_4_k_cu_72f5a49a_248104cuda3std3__45__cpo4cendE:
	.zero		1
	.type		_ZN40_INTERNAL_a67d8b36_4_k_cu_72f5a49a_248104cuda3std6ranges3__45__cpo4cendE,@object
	.size		_ZN40_INTERNAL_a67d8b36_4_k_cu_72f5a49a_248104cuda3std6ranges3__45__cpo4cendE,(_ZN40_INTERNAL_a67d8b36_4_k_cu_72f5a49a_248104cuda3std3__420unreachable_sentinelE - _ZN40_INTERNAL_a67d8b36_4_k_cu_72f5a49a_248104cuda3std6ranges3__45__cpo4cendE)
_ZN40_INTERNAL_a67d8b36_4_k_cu_72f5a49a_248104cuda3std6ranges3__45__cpo4cendE:
	.zero		1
	.type		_ZN40_INTERNAL_a67d8b36_4_k_cu_72f5a49a_248104cuda3std3__420unreachable_sentinelE,@object
	.size		_ZN40_INTERNAL_a67d8b36_4_k_cu_72f5a49a_248104cuda3std3__420unreachable_sentinelE,(_ZN40_INTERNAL_a67d8b36_4_k_cu_72f5a49a_248104cuda3std6ranges3__45__cpo5ssizeE - _ZN40_INTERNAL_a67d8b36_4_k_cu_72f5a49a_248104cuda3std3__420unreachable_sentinelE)
_ZN40_INTERNAL_a67d8b36_4_k_cu_72f5a49a_248104cuda3std3__420unreachable_sentinelE:
	.zero		1
	.type		_ZN40_INTERNAL_a67d8b36_4_k_cu_72f5a49a_248104cuda3std6ranges3__45__cpo5ssizeE,@object
	.size		_ZN40_INTERNAL_a67d8b36_4_k_cu_72f5a49a_248104cuda3std6ranges3__45__cpo5ssizeE,(.L_31 - _ZN40_INTERNAL_a67d8b36_4_k_cu_72f5a49a_248104cuda3std6ranges3__45__cpo5ssizeE)
_ZN40_INTERNAL_a67d8b36_4_k_cu_72f5a49a_248104cuda3std6ranges3__45__cpo5ssizeE:
	.zero		1
.L_31:


//--------------------- .nv.constant0._ZN3cub18CUB_300001_SM_10006detail11EmptyKernelIvEEvv --------------------------
	.section	.nv.constant0._ZN3cub18CUB_300001_SM_10006detail11EmptyKernelIvEEvv,"a",@progbits
	.sectionflags	@""
	.align	4
.nv.constant0._ZN3cub18CUB_300001_SM_10006detail11EmptyKernelIvEEvv:
	.zero		896


//--------------------- SYMBOLS --------------------------

	.type		.nv.reservedSmem.offset0,@object
	.size		.nv.reservedSmem.offset0,0x4
